//
// Generated by NVIDIA NVVM Compiler
//
// Compiler Build ID: CL-36424714
// Cuda compilation tools, release 13.0, V13.0.88
// Based on NVVM 20.0.0
//

.version 9.0
.target sm_100
.address_size 64

	// .globl	_Z3atbPKdS0_Pdiii

.visible .entry _Z3atbPKdS0_Pdiii(
	.param .u64 .ptr .align 1 _Z3atbPKdS0_Pdiii_param_0,
	.param .u64 .ptr .align 1 _Z3atbPKdS0_Pdiii_param_1,
	.param .u64 .ptr .align 1 _Z3atbPKdS0_Pdiii_param_2,
	.param .u32 _Z3atbPKdS0_Pdiii_param_3,
	.param .u32 _Z3atbPKdS0_Pdiii_param_4,
	.param .u32 _Z3atbPKdS0_Pdiii_param_5
)
{
	.reg .pred 	%p<13>;
	.reg .b32 	%r<44>;
	.reg .b64 	%rd<54>;
	.reg .b64 	%fd<68>;

	ld.param.u64 	%rd4, [_Z3atbPKdS0_Pdiii_param_0];
	ld.param.u64 	%rd5, [_Z3atbPKdS0_Pdiii_param_1];
	ld.param.u32 	%r20, [_Z3atbPKdS0_Pdiii_param_3];
	ld.param.u32 	%r21, [_Z3atbPKdS0_Pdiii_param_4];
	ld.param.u32 	%r22, [_Z3atbPKdS0_Pdiii_param_5];
	cvta.to.global.u64 	%rd1, %rd5;
	cvta.to.global.u64 	%rd2, %rd4;
	mov.u32 	%r23, %ctaid.y;
	mov.u32 	%r24, %ntid.y;
	mov.u32 	%r25, %tid.y;
	mad.lo.s32 	%r1, %r23, %r24, %r25;
	mov.u32 	%r26, %ctaid.x;
	mov.u32 	%r27, %ntid.x;
	mov.u32 	%r28, %tid.x;
	mad.lo.s32 	%r2, %r26, %r27, %r28;
	setp.ge.s32 	%p1, %r1, %r20;
	setp.ge.s32 	%p2, %r2, %r21;
	or.pred  	%p3, %p1, %p2;
	@%p3 bra 	$L__BB0_14;
	setp.lt.s32 	%p4, %r22, 1;
	mov.f64 	%fd67, 0d0000000000000000;
	@%p4 bra 	$L__BB0_13;
	and.b32  	%r3, %r22, 7;
	setp.lt.u32 	%p5, %r22, 8;
	mov.f64 	%fd67, 0d0000000000000000;
	mov.b32 	%r42, 0;
	@%p5 bra 	$L__BB0_5;
	and.b32  	%r42, %r22, 2147483640;
	neg.s32 	%r40, %r42;
	shl.b32 	%r6, %r21, 3;
	shl.b32 	%r7, %r20, 3;
	mov.f64 	%fd67, 0d0000000000000000;
	mul.wide.s32 	%rd10, %r20, 8;
	mul.wide.s32 	%rd12, %r21, 8;
	mov.u32 	%r38, %r1;
	mov.u32 	%r39, %r2;
$L__BB0_4:
	.pragma "nounroll";
	mul.wide.s32 	%rd6, %r38, 8;
	add.s64 	%rd7, %rd2, %rd6;
	ld.global.f64 	%fd17, [%rd7];
	mul.wide.s32 	%rd8, %r39, 8;
	add.s64 	%rd9, %rd1, %rd8;
	ld.global.f64 	%fd18, [%rd9];
	fma.rn.f64 	%fd19, %fd17, %fd18, %fd67;
	add.s64 	%rd11, %rd7, %rd10;
	ld.global.f64 	%fd20, [%rd11];
	add.s64 	%rd13, %rd9, %rd12;
	ld.global.f64 	%fd21, [%rd13];
	fma.rn.f64 	%fd22, %fd20, %fd21, %fd19;
	add.s64 	%rd14, %rd11, %rd10;
	ld.global.f64 	%fd23, [%rd14];
	add.s64 	%rd15, %rd13, %rd12;
	ld.global.f64 	%fd24, [%rd15];
	fma.rn.f64 	%fd25, %fd23, %fd24, %fd22;
	add.s64 	%rd16, %rd14, %rd10;
	ld.global.f64 	%fd26, [%rd16];
	add.s64 	%rd17, %rd15, %rd12;
	ld.global.f64 	%fd27, [%rd17];
	fma.rn.f64 	%fd28, %fd26, %fd27, %fd25;
	add.s64 	%rd18, %rd16, %rd10;
	ld.global.f64 	%fd29, [%rd18];
	add.s64 	%rd19, %rd17, %rd12;
	ld.global.f64 	%fd30, [%rd19];
	fma.rn.f64 	%fd31, %fd29, %fd30, %fd28;
	add.s64 	%rd20, %rd18, %rd10;
	ld.global.f64 	%fd32, [%rd20];
	add.s64 	%rd21, %rd19, %rd12;
	ld.global.f64 	%fd33, [%rd21];
	fma.rn.f64 	%fd34, %fd32, %fd33, %fd31;
	add.s64 	%rd22, %rd20, %rd10;
	ld.global.f64 	%fd35, [%rd22];
	add.s64 	%rd23, %rd21, %rd12;
	ld.global.f64 	%fd36, [%rd23];
	fma.rn.f64 	%fd37, %fd35, %fd36, %fd34;
	add.s64 	%rd24, %rd22, %rd10;
	ld.global.f64 	%fd38, [%rd24];
	add.s64 	%rd25, %rd23, %rd12;
	ld.global.f64 	%fd39, [%rd25];
	fma.rn.f64 	%fd67, %fd38, %fd39, %fd37;
	add.s32 	%r40, %r40, 8;
	add.s32 	%r39, %r39, %r6;
	add.s32 	%r38, %r38, %r7;
	setp.ne.s32 	%p6, %r40, 0;
	@%p6 bra 	$L__BB0_4;
$L__BB0_5:
	setp.eq.s32 	%p7, %r3, 0;
	@%p7 bra 	$L__BB0_13;
	and.b32  	%r15, %r22, 3;
	setp.lt.u32 	%p8, %r3, 4;
	@%p8 bra 	$L__BB0_8;
	mad.lo.s32 	%r30, %r42, %r20, %r1;
	mul.wide.s32 	%rd26, %r30, 8;
	add.s64 	%rd27, %rd2, %rd26;
	ld.global.f64 	%fd41, [%rd27];
	mad.lo.s32 	%r31, %r42, %r21, %r2;
	mul.wide.s32 	%rd28, %r31, 8;
	add.s64 	%rd29, %rd1, %rd28;
	ld.global.f64 	%fd42, [%rd29];
	fma.rn.f64 	%fd43, %fd41, %fd42, %fd67;
	mul.wide.s32 	%rd30, %r20, 8;
	add.s64 	%rd31, %rd27, %rd30;
	ld.global.f64 	%fd44, [%rd31];
	mul.wide.s32 	%rd32, %r21, 8;
	add.s64 	%rd33, %rd29, %rd32;
	ld.global.f64 	%fd45, [%rd33];
	fma.rn.f64 	%fd46, %fd44, %fd45, %fd43;
	add.s64 	%rd34, %rd31, %rd30;
	ld.global.f64 	%fd47, [%rd34];
	add.s64 	%rd35, %rd33, %rd32;
	ld.global.f64 	%fd48, [%rd35];
	fma.rn.f64 	%fd49, %fd47, %fd48, %fd46;
	add.s64 	%rd36, %rd34, %rd30;
	ld.global.f64 	%fd50, [%rd36];
	add.s64 	%rd37, %rd35, %rd32;
	ld.global.f64 	%fd51, [%rd37];
	fma.rn.f64 	%fd67, %fd50, %fd51, %fd49;
	add.s32 	%r42, %r42, 4;
$L__BB0_8:
	setp.eq.s32 	%p9, %r15, 0;
	@%p9 bra 	$L__BB0_13;
	setp.eq.s32 	%p10, %r15, 1;
	@%p10 bra 	$L__BB0_11;
	mad.lo.s32 	%r32, %r42, %r20, %r1;
	mul.wide.s32 	%rd38, %r32, 8;
	add.s64 	%rd39, %rd2, %rd38;
	ld.global.f64 	%fd53, [%rd39];
	mad.lo.s32 	%r33, %r42, %r21, %r2;
	mul.wide.s32 	%rd40, %r33, 8;
	add.s64 	%rd41, %rd1, %rd40;
	ld.global.f64 	%fd54, [%rd41];
	fma.rn.f64 	%fd55, %fd53, %fd54, %fd67;
	mul.wide.s32 	%rd42, %r20, 8;
	add.s64 	%rd43, %rd39, %rd42;
	ld.global.f64 	%fd56, [%rd43];
	mul.wide.s32 	%rd44, %r21, 8;
	add.s64 	%rd45, %rd41, %rd44;
	ld.global.f64 	%fd57, [%rd45];
	fma.rn.f64 	%fd67, %fd56, %fd57, %fd55;
	add.s32 	%r42, %r42, 2;
$L__BB0_11:
	and.b32  	%r34, %r22, 1;
	setp.eq.b32 	%p11, %r34, 1;
	not.pred 	%p12, %p11;
	@%p12 bra 	$L__BB0_13;
	mad.lo.s32 	%r35, %r42, %r20, %r1;
	mul.wide.s32 	%rd46, %r35, 8;
	add.s64 	%rd47, %rd2, %rd46;
	ld.global.f64 	%fd58, [%rd47];
	mad.lo.s32 	%r36, %r42, %r21, %r2;
	mul.wide.s32 	%rd48, %r36, 8;
	add.s64 	%rd49, %rd1, %rd48;
	ld.global.f64 	%fd59, [%rd49];
	fma.rn.f64 	%fd67, %fd58, %fd59, %fd67;
$L__BB0_13:
	ld.param.u64 	%rd53, [_Z3atbPKdS0_Pdiii_param_2];
	mad.lo.s32 	%r37, %r21, %r1, %r2;
	cvta.to.global.u64 	%rd50, %rd53;
	mul.wide.s32 	%rd51, %r37, 8;
	add.s64 	%rd52, %rd50, %rd51;
	st.global.f64 	[%rd52], %fd67;
$L__BB0_14:
	ret;

}


// ===== COMPILED SASS (sm_100) =====

	.target	sm_100

	.elftype	@"ET_EXEC"


//--------------------- .note.nv.tkinfo           --------------------------
	.section	.note.nv.tkinfo,"",@"SHT_NOTE"
	.sectionflags	@"SHF_NOTE_NV_TKINFO"
	.tkinfo
        /*0018*/ 	.word	0x00000002
        /*0030*/ 	.string	""
        /*0030*/ 	.string	"ptxas"
        /*0030*/ 	.string	"Cuda compilation tools, release 13.0, V13.0.88"
        /*0030*/ 	.string	"Build cuda_13.0.r13.0/compiler.36424714_0"
        /*0030*/ 	.string	"-arch sm_100 -m 64 "



//--------------------- .note.nv.cuinfo           --------------------------
	.section	.note.nv.cuinfo,"",@"SHT_NOTE"
	.sectionflags	@"SHF_NOTE_NV_CUINFO"
        /*0018*/ 	.short	0x0002
        /*001a*/ 	.short	0x0064
        /*001c*/ 	.short	0x0082
	.zero		2


//--------------------- .nv.info                  --------------------------
	.section	.nv.info,"",@"SHT_CUDA_INFO"
	.align	4


	//----- nvinfo : EIATTR_REGCOUNT
	.align		4
        /*0000*/ 	.byte	0x04, 0x2f
        /*0002*/ 	.short	(.L_1 - .L_0)
	.align		4
.L_0:
        /*0004*/ 	.word	index@(_Z3atbPKdS0_Pdiii)
        /*0008*/ 	.word	0x00000020


	//----- nvinfo : EIATTR_FRAME_SIZE
	.align		4
.L_1:
        /*000c*/ 	.byte	0x04, 0x11
        /*000e*/ 	.short	(.L_3 - .L_2)
	.align		4
.L_2:
        /*0010*/ 	.word	index@(_Z3atbPKdS0_Pdiii)
        /*0014*/ 	.word	0x00000000


	//----- nvinfo : EIATTR_MIN_STACK_SIZE
	.align		4
.L_3:
        /*0018*/ 	.byte	0x04, 0x12
        /*001a*/ 	.short	(.L_5 - .L_4)
	.align		4
.L_4:
        /*001c*/ 	.word	index@(_Z3atbPKdS0_Pdiii)
        /*0020*/ 	.word	0x00000000
.L_5:


//--------------------- .nv.compat                --------------------------
	.section	.nv.compat,"",@"SHT_CUDA_COMPAT_INFO"
	.align	4
        /*0000*/ 	.byte	0x02, 0x09, 0x00, 0x00, 0x02, 0x02, 0x01, 0x00, 0x02, 0x05, 0x05, 0x00, 0x03, 0x07, 0x01, 0x01
        /*0010*/ 	.byte	0x02, 0x03, 0x00, 0x00, 0x02, 0x06, 0x01, 0x00, 0x04, 0x0b, 0x08, 0x00, 0x01, 0x00, 0x00, 0x00
        /*0020*/ 	.byte	0x00, 0x00, 0x00, 0x00


//--------------------- .nv.info._Z3atbPKdS0_Pdiii --------------------------
	.section	.nv.info._Z3atbPKdS0_Pdiii,"",@"SHT_CUDA_INFO"
	.sectionflags	@""
	.align	4


	//----- nvinfo : EIATTR_CUDA_API_VERSION
	.align		4
        /*0000*/ 	.byte	0x04, 0x37
        /*0002*/ 	.short	(.L_7 - .L_6)
.L_6:
        /*0004*/ 	.word	0x00000082


	//----- nvinfo : EIATTR_KPARAM_INFO
	.align		4
.L_7:
        /*0008*/ 	.byte	0x04, 0x17
        /*000a*/ 	.short	(.L_9 - .L_8)
.L_8:
        /*000c*/ 	.word	0x00000000
        /*0010*/ 	.short	0x0005
        /*0012*/ 	.short	0x0020
        /*0014*/ 	.byte	0x00, 0xf0, 0x11, 0x00


	//----- nvinfo : EIATTR_KPARAM_INFO
	.align		4
.L_9:
        /*0018*/ 	.byte	0x04, 0x17
        /*001a*/ 	.short	(.L_11 - .L_10)
.L_10:
        /*001c*/ 	.word	0x00000000
        /*0020*/ 	.short	0x0004
        /*0022*/ 	.short	0x001c
        /*0024*/ 	.byte	0x00, 0xf0, 0x11, 0x00


	//----- nvinfo : EIATTR_KPARAM_INFO
	.align		4
.L_11:
        /*0028*/ 	.byte	0x04, 0x17
        /*002a*/ 	.short	(.L_13 - .L_12)
.L_12:
        /*002c*/ 	.word	0x00000000
        /*0030*/ 	.short	0x0003
        /*0032*/ 	.short	0x0018
        /*0034*/ 	.byte	0x00, 0xf0, 0x11, 0x00


	//----- nvinfo : EIATTR_KPARAM_INFO
	.align		4
.L_13:
        /*0038*/ 	.byte	0x04, 0x17
        /*003a*/ 	.short	(.L_15 - .L_14)
.L_14:
        /*003c*/ 	.word	0x00000000
        /*0040*/ 	.short	0x0002
        /*0042*/ 	.short	0x0010
        /*0044*/ 	.byte	0x00, 0xf5, 0x21, 0x00


	//----- nvinfo : EIATTR_KPARAM_INFO
	.align		4
.L_15:
        /*0048*/ 	.byte	0x04, 0x17
        /*004a*/ 	.short	(.L_17 - .L_16)
.L_16:
        /*004c*/ 	.word	0x00000000
        /*0050*/ 	.short	0x0001
        /*0052*/ 	.short	0x0008
        /*0054*/ 	.byte	0x00, 0xf5, 0x21, 0x00


	//----- nvinfo : EIATTR_KPARAM_INFO
	.align		4
.L_17:
        /*0058*/ 	.byte	0x04, 0x17
        /*005a*/ 	.short	(.L_19 - .L_18)
.L_18:
        /*005c*/ 	.word	0x00000000
        /*0060*/ 	.short	0x0000
        /*0062*/ 	.short	0x0000
        /*0064*/ 	.byte	0x00, 0xf5, 0x21, 0x00


	//----- nvinfo : EIATTR_SPARSE_MMA_MASK
	.align		4
.L_19:
        /*0068*/ 	.byte	0x03, 0x50
        /*006a*/ 	.short	0x0000


	//----- nvinfo : EIATTR_MAXREG_COUNT
	.align		4
        /*006c*/ 	.byte	0x03, 0x1b
        /*006e*/ 	.short	0x00ff


	//----- nvinfo : EIATTR_MERCURY_ISA_VERSION
	.align		4
        /*0070*/ 	.byte	0x03, 0x5f
        /*0072*/ 	.short	0x0101


	//----- nvinfo : EIATTR_VRC_CTA_INIT_COUNT
	.align		4
        /*0074*/ 	.byte	0x02, 0x4a
	.zero		1
	.zero		1


	//----- nvinfo : EIATTR_EXIT_INSTR_OFFSETS
	.align		4
        /*0078*/ 	.byte	0x04, 0x1c
        /*007a*/ 	.short	(.L_21 - .L_20)


	//   ....[0]....
.L_20:
        /*007c*/ 	.word	0x000000c0


	//   ....[1]....
        /*0080*/ 	.word	0x000008a0


	//----- nvinfo : EIATTR_CBANK_PARAM_SIZE
	.align		4
.L_21:
        /*0084*/ 	.byte	0x03, 0x19
        /*0086*/ 	.short	0x0024


	//----- nvinfo : EIATTR_PARAM_CBANK
	.align		4
        /*0088*/ 	.byte	0x04, 0x0a
        /*008a*/ 	.short	(.L_23 - .L_22)
	.align		4
.L_22:
        /*008c*/ 	.word	index@(.nv.constant0._Z3atbPKdS0_Pdiii)
        /*0090*/ 	.short	0x0380
        /*0092*/ 	.short	0x0024


	//----- nvinfo : EIATTR_SW_WAR
	.align		4
.L_23:
        /*0094*/ 	.byte	0x04, 0x36
        /*0096*/ 	.short	(.L_25 - .L_24)
.L_24:
        /*0098*/ 	.word	0x00000008
.L_25:


//--------------------- .nv.callgraph             --------------------------
	.section	.nv.callgraph,"",@"SHT_CUDA_CALLGRAPH"
	.align	4
	.sectionentsize	8
	.align		4
        /*0000*/ 	.word	0x00000000
	.align		4
        /*0004*/ 	.word	0xffffffff
	.align		4
        /*0008*/ 	.word	0x00000000
	.align		4
        /*000c*/ 	.word	0xfffffffe
	.align		4
        /*0010*/ 	.word	0x00000000
	.align		4
        /*0014*/ 	.word	0xfffffffd
	.align		4
        /*0018*/ 	.word	0x00000000
	.align		4
        /*001c*/ 	.word	0xfffffffc


//--------------------- .text._Z3atbPKdS0_Pdiii   --------------------------
	.section	.text._Z3atbPKdS0_Pdiii,"ax",@progbits
	.align	128
        .global         _Z3atbPKdS0_Pdiii
        .type           _Z3atbPKdS0_Pdiii,@function
        .size           _Z3atbPKdS0_Pdiii,(.L_x_5 - _Z3atbPKdS0_Pdiii)
        .other          _Z3atbPKdS0_Pdiii,@"STO_CUDA_ENTRY STV_DEFAULT"
_Z3atbPKdS0_Pdiii:
.text._Z3atbPKdS0_Pdiii:
[----:B------:R-:W-:Y:S01]  /*0000*/  LDC R1, c[0x0][0x37c] ;  /* 0x0000df00ff017b82 */ /* 0x000fe20000000800 */
[----:B------:R-:W0:Y:S07]  /*0010*/  S2R R5, SR_TID.X ;  /* 0x0000000000057919 */ /* 0x000e2e0000002100 */
[----:B------:R-:W1:Y:S01]  /*0020*/  LDC R3, c[0x0][0x364] ;  /* 0x0000d900ff037b82 */ /* 0x000e620000000800 */
[----:B------:R-:W1:Y:S07]  /*0030*/  S2R R2, SR_TID.Y ;  /* 0x0000000000027919 */ /* 0x000e6e0000002200 */
[----:B------:R-:W0:Y:S08]  /*0040*/  S2UR UR5, SR_CTAID.X ;  /* 0x00000000000579c3 */ /* 0x000e300000002500 */
[----:B------:R-:W0:Y:S08]  /*0050*/  LDC R0, c[0x0][0x360] ;  /* 0x0000d800ff007b82 */ /* 0x000e300000000800 */
[----:B------:R-:W1:Y:S08]  /*0060*/  S2UR UR4, SR_CTAID.Y ;  /* 0x00000000000479c3 */ /* 0x000e700000002600 */
[----:B------:R-:W2:Y:S01]  /*0070*/  LDC.64 R8, c[0x0][0x398] ;  /* 0x0000e600ff087b82 */ /* 0x000ea20000000a00 */
[----:B0-----:R-:W-:-:S02]  /*0080*/  IMAD R0, R0, UR5, R5 ;  /* 0x0000000500007c24 */ /* 0x001fc4000f8e0205 */
[----:B-1----:R-:W-:-:S03]  /*0090*/  IMAD R3, R3, UR4, R2 ;  /* 0x0000000403037c24 */ /* 0x002fc6000f8e0202 */
[----:B--2---:R-:W-:-:S04]  /*00a0*/  ISETP.GE.AND P0, PT, R0, R9, PT ;  /* 0x000000090000720c */ /* 0x004fc80003f06270 */
[----:B------:R-:W-:-:S13]  /*00b0*/  ISETP.GE.OR P0, PT, R3, R8, P0 ;  /* 0x000000080300720c */ /* 0x000fda0000706670 */
[----:B------:R-:W-:Y:S05]  /*00c0*/  @P0 EXIT ;  /* 0x000000000000094d */ /* 0x000fea0003800000 */
[----:B------:R-:W0:Y:S01]  /*00d0*/  LDC R2, c[0x0][0x3a0] ;  /* 0x0000e800ff027b82 */ /* 0x000e220000000800 */
[----:B------:R-:W1:Y:S01]  /*00e0*/  LDCU.64 UR4, c[0x0][0x358] ;  /* 0x00006b00ff0477ac */ /* 0x000e620008000a00 */
[----:B------:R-:W-:Y:S02]  /*00f0*/  CS2R R18, SRZ ;  /* 0x0000000000127805 */ /* 0x000fe4000001ff00 */
[----:B0-----:R-:W-:-:S13]  /*0100*/  ISETP.GE.AND P0, PT, R2, 0x1, PT ;  /* 0x000000010200780c */ /* 0x001fda0003f06270 */
[----:B-1----:R-:W-:Y:S05]  /*0110*/  @!P0 BRA `(.L_x_0) ;  /* 0x0000000400d08947 */ /* 0x002fea0003800000 */
[C---:B------:R-:W-:Y:S01]  /*0120*/  ISETP.GE.U32.AND P1, PT, R2.reuse, 0x8, PT ;  /* 0x000000080200780c */ /* 0x040fe20003f26070 */
[----:B------:R-:W-:Y:S01]  /*0130*/  HFMA2 R6, -RZ, RZ, 0, 0 ;  /* 0x00000000ff067431 */ /* 0x000fe200000001ff */
[----:B------:R-:W-:Y:S02]  /*0140*/  LOP3.LUT R4, R2, 0x7, RZ, 0xc0, !PT ;  /* 0x0000000702047812 */ /* 0x000fe400078ec0ff */
[----:B------:R-:W-:Y:S02]  /*0150*/  CS2R R18, SRZ ;  /* 0x0000000000127805 */ /* 0x000fe4000001ff00 */
[----:B------:R-:W-:-:S07]  /*0160*/  ISETP.NE.AND P0, PT, R4, RZ, PT ;  /* 0x000000ff0400720c */ /* 0x000fce0003f05270 */
[----:B------:R-:W-:Y:S06]  /*0170*/  @!P1 BRA `(.L_x_1) ;  /* 0x0000000000d09947 */ /* 0x000fec0003800000 */
[----:B------:R-:W-:Y:S02]  /*0180*/  LOP3.LUT R6, R2, 0x7ffffff8, RZ, 0xc0, !PT ;  /* 0x7ffffff802067812 */ /* 0x000fe400078ec0ff */
[----:B------:R-:W-:Y:S02]  /*0190*/  CS2R R18, SRZ ;  /* 0x0000000000127805 */ /* 0x000fe4000001ff00 */
[----:B------:R-:W-:Y:S02]  /*01a0*/  MOV R5, R3 ;  /* 0x0000000300057202 */ /* 0x000fe40000000f00 */
[----:B------:R-:W-:Y:S02]  /*01b0*/  MOV R24, R0 ;  /* 0x0000000000187202 */ /* 0x000fe40000000f00 */
[----:B------:R-:W-:-:S07]  /*01c0*/  IADD3 R7, PT, PT, -R6, RZ, RZ ;  /* 0x000000ff06077210 */ /* 0x000fce0007ffe1ff */
.L_x_2:
[----:B------:R-:W0:Y:S08]  /*01d0*/  LDC.64 R22, c[0x0][0x380] ;  /* 0x0000e000ff167b82 */ /* 0x000e300000000a00 */
[----:B------:R-:W1:Y:S01]  /*01e0*/  LDC.64 R20, c[0x0][0x388] ;  /* 0x0000e200ff147b82 */ /* 0x000e620000000a00 */
[----:B0-----:R-:W-:-:S05]  /*01f0*/  IMAD.WIDE R22, R5, 0x8, R22 ;  /* 0x0000000805167825 */ /* 0x001fca00078e0216 */
[----:B------:R-:W2:Y:S01]  /*0200*/  LDG.E.64 R10, desc[UR4][R22.64] ;  /* 0x00000004160a7981 */ /* 0x000ea2000c1e1b00 */
[----:B-1----:R-:W-:-:S05]  /*0210*/  IMAD.WIDE R20, R24, 0x8, R20 ;  /* 0x0000000818147825 */ /* 0x002fca00078e0214 */
[----:B------:R-:W2:Y:S01]  /*0220*/  LDG.E.64 R16, desc[UR4][R20.64] ;  /* 0x0000000414107981 */ /* 0x000ea2000c1e1b00 */
[----:B------:R-:W-:-:S04]  /*0230*/  IMAD.WIDE R28, R8, 0x8, R22 ;  /* 0x00000008081c7825 */ /* 0x000fc800078e0216 */
[----:B------:R-:W-:Y:S01]  /*0240*/  IMAD.WIDE R26, R9, 0x8, R20 ;  /* 0x00000008091a7825 */ /* 0x000fe200078e0214 */
[----:B------:R0:W3:Y:S04]  /*0250*/  LDG.E.64 R14, desc[UR4][R28.64] ;  /* 0x000000041c0e7981 */ /* 0x0000e8000c1e1b00 */
[----:B------:R1:W3:Y:S01]  /*0260*/  LDG.E.64 R12, desc[UR4][R26.64] ;  /* 0x000000041a0c7981 */ /* 0x0002e2000c1e1b00 */
[----:B0-----:R-:W-:-:S04]  /*0270*/  IMAD.WIDE R28, R8, 0x8, R28 ;  /* 0x00000008081c7825 */ /* 0x001fc800078e021c */
[----:B-1----:R-:W-:Y:S01]  /*0280*/  IMAD.WIDE R26, R9, 0x8, R26 ;  /* 0x00000008091a7825 */ /* 0x002fe200078e021a */
[----:B--2---:R-:W-:Y:S01]  /*0290*/  DFMA R16, R10, R16, R18 ;  /* 0x000000100a10722b */ /* 0x004fe20000000012 */
[----:B------:R-:W2:Y:S04]  /*02a0*/  LDG.E.64 R10, desc[UR4][R28.64] ;  /* 0x000000041c0a7981 */ /* 0x000ea8000c1e1b00 */
[----:B------:R-:W2:Y:S01]  /*02b0*/  LDG.E.64 R18, desc[UR4][R26.64] ;  /* 0x000000041a127981 */ /* 0x000ea2000c1e1b00 */
[----:B------:R-:W-:-:S04]  /*02c0*/  IMAD.WIDE R22, R8, 0x8, R28 ;  /* 0x0000000808167825 */ /* 0x000fc800078e021c */
[----:B------:R-:W-:Y:S01]  /*02d0*/  IMAD.WIDE R20, R9, 0x8, R26 ;  /* 0x0000000809147825 */ /* 0x000fe200078e021a */
[----:B---3--:R-:W-:Y:S01]  /*02e0*/  DFMA R12, R14, R12, R16 ;  /* 0x0000000c0e0c722b */ /* 0x008fe20000000010 */
        /* <DEDUP_REMOVED lines=13> */
[----:B-1----:R-:W-:-:S04]  /*03c0*/  IMAD.WIDE R26, R9, 0x8, R26 ;  /* 0x00000008091a7825 */ /* 0x002fc800078e021a */
[----:B------:R-:W-:-:S04]  /*03d0*/  IMAD.WIDE R22, R8, 0x8, R28 ;  /* 0x0000000808167825 */ /* 0x000fc800078e021c */
[----:B------:R-:W-:Y:S02]  /*03e0*/  IMAD.WIDE R20, R9, 0x8, R26 ;  /* 0x0000000809147825 */ /* 0x000fe400078e021a */
[----:B------:R-:W4:Y:S04]  /*03f0*/  LDG.E.64 R22, desc[UR4][R22.64] ;  /* 0x0000000416167981 */ /* 0x000f28000c1e1b00 */
[----:B------:R-:W4:Y:S01]  /*0400*/  LDG.E.64 R20, desc[UR4][R20.64] ;  /* 0x0000000414147981 */ /* 0x000f22000c1e1b00 */
[----:B--2---:R-:W-:-:S03]  /*0410*/  DFMA R10, R12, R10, R14 ;  /* 0x0000000a0c0a722b */ /* 0x004fc6000000000e */
[----:B------:R-:W2:Y:S04]  /*0420*/  LDG.E.64 R12, desc[UR4][R28.64] ;  /* 0x000000041c0c7981 */ /* 0x000ea8000c1e1b00 */
[----:B------:R-:W2:Y:S01]  /*0430*/  LDG.E.64 R14, desc[UR4][R26.64] ;  /* 0x000000041a0e7981 */ /* 0x000ea2000c1e1b00 */
[----:B------:R-:W-:Y:S01]  /*0440*/  IADD3 R7, PT, PT, R7, 0x8, RZ ;  /* 0x0000000807077810 */ /* 0x000fe20007ffe0ff */
[----:B---3--:R-:W-:-:S03]  /*0450*/  DFMA R10, R16, R18, R10 ;  /* 0x00000012100a722b */ /* 0x008fc6000000000a */
[----:B------:R-:W-:Y:S02]  /*0460*/  ISETP.NE.AND P1, PT, R7, RZ, PT ;  /* 0x000000ff0700720c */ /* 0x000fe40003f25270 */
[----:B------:R-:W-:Y:S02]  /*0470*/  LEA R5, R8, R5, 0x3 ;  /* 0x0000000508057211 */ /* 0x000fe400078e18ff */
[----:B------:R-:W-:Y:S01]  /*0480*/  LEA R24, R9, R24, 0x3 ;  /* 0x0000001809187211 */ /* 0x000fe200078e18ff */
[----:B--2---:R-:W-:-:S08]  /*0490*/  DFMA R10, R12, R14, R10 ;  /* 0x0000000e0c0a722b */ /* 0x004fd0000000000a */
[----:B----4-:R-:W-:Y:S01]  /*04a0*/  DFMA R18, R22, R20, R10 ;  /* 0x000000141612722b */ /* 0x010fe2000000000a */
[----:B------:R-:W-:Y:S10]  /*04b0*/  @P1 BRA `(.L_x_2) ;  /* 0xfffffffc00441947 */ /* 0x000ff4000383ffff */
.L_x_1:
[----:B------:R-:W-:Y:S05]  /*04c0*/  @!P0 BRA `(.L_x_0) ;  /* 0x0000000000e48947 */ /* 0x000fea0003800000 */
[----:B------:R-:W-:Y:S02]  /*04d0*/  ISETP.GE.U32.AND P0, PT, R4, 0x4, PT ;  /* 0x000000040400780c */ /* 0x000fe40003f06070 */
[----:B------:R-:W-:-:S04]  /*04e0*/  LOP3.LUT R7, R2, 0x3, RZ, 0xc0, !PT ;  /* 0x0000000302077812 */ /* 0x000fc800078ec0ff */
[----:B------:R-:W-:-:S07]  /*04f0*/  ISETP.NE.AND P1, PT, R7, RZ, PT ;  /* 0x000000ff0700720c */ /* 0x000fce0003f25270 */
[----:B------:R-:W-:Y:S06]  /*0500*/  @!P0 BRA `(.L_x_3) ;  /* 0x0000000000648947 */ /* 0x000fec0003800000 */
[----:B------:R-:W0:Y:S01]  /*0510*/  LDC.64 R24, c[0x0][0x380] ;  /* 0x0000e000ff187b82 */ /* 0x000e220000000a00 */
[C---:B------:R-:W-:Y:S02]  /*0520*/  IMAD R11, R6.reuse, R8, R3 ;  /* 0x00000008060b7224 */ /* 0x040fe400078e0203 */
[----:B------:R-:W-:-:S05]  /*0530*/  IMAD R13, R6, R9, R0 ;  /* 0x00000009060d7224 */ /* 0x000fca00078e0200 */
        /* <DEDUP_REMOVED lines=11> */
[----:B------:R-:W4:Y:S04]  /*05f0*/  LDG.E.64 R10, desc[UR4][R28.64] ;  /* 0x000000041c0a7981 */ /* 0x000f28000c1e1b00 */
[----:B------:R-:W4:Y:S01]  /*0600*/  LDG.E.64 R12, desc[UR4][R26.64] ;  /* 0x000000041a0c7981 */ /* 0x000f22000c1e1b00 */
[----:B------:R-:W-:-:S04]  /*0610*/  IMAD.WIDE R4, R8, 0x8, R28 ;  /* 0x0000000808047825 */ /* 0x000fc800078e021c */
[----:B------:R-:W-:Y:S02]  /*0620*/  IMAD.WIDE R24, R9, 0x8, R26 ;  /* 0x0000000809187825 */ /* 0x000fe400078e021a */
[----:B------:R-:W5:Y:S04]  /*0630*/  LDG.E.64 R4, desc[UR4][R4.64] ;  /* 0x0000000404047981 */ /* 0x000f68000c1e1b00 */
[----:B------:R-:W5:Y:S01]  /*0640*/  LDG.E.64 R24, desc[UR4][R24.64] ;  /* 0x0000000418187981 */ /* 0x000f62000c1e1b00 */
[----:B------:R-:W-:Y:S01]  /*0650*/  IADD3 R6, PT, PT, R6, 0x4, RZ ;  /* 0x0000000406067810 */ /* 0x000fe20007ffe0ff */
[----:B--2---:R-:W-:-:S08]  /*0660*/  DFMA R20, R20, R22, R18 ;  /* 0x000000161414722b */ /* 0x004fd00000000012 */
[----:B---3--:R-:W-:-:S08]  /*0670*/  DFMA R14, R14, R16, R20 ;  /* 0x000000100e0e722b */ /* 0x008fd00000000014 */
[----:B----4-:R-:W-:-:S08]  /*0680*/  DFMA R10, R10, R12, R14 ;  /* 0x0000000c0a0a722b */ /* 0x010fd0000000000e */
[----:B-----5:R-:W-:-:S11]  /*0690*/  DFMA R18, R4, R24, R10 ;  /* 0x000000180412722b */ /* 0x020fd6000000000a */
.L_x_3:
[----:B------:R-:W-:Y:S05]  /*06a0*/  @!P1 BRA `(.L_x_0) ;  /* 0x00000000006c9947 */ /* 0x000fea0003800000 */
[----:B------:R-:W0:Y:S01]  /*06b0*/  LDC.64 R10, c[0x0][0x380] ;  /* 0x0000e000ff0a7b82 */ /* 0x000e220000000a00 */
[----:B------:R-:W-:Y:S02]  /*06c0*/  ISETP.NE.AND P0, PT, R7, 0x1, PT ;  /* 0x000000010700780c */ /* 0x000fe40003f05270 */
[----:B------:R-:W-:-:S04]  /*06d0*/  LOP3.LUT R2, R2, 0x1, RZ, 0xc0, !PT ;  /* 0x0000000102027812 */ /* 0x000fc800078ec0ff */
[----:B------:R-:W-:Y:S01]  /*06e0*/  ISETP.NE.U32.AND P1, PT, R2, 0x1, PT ;  /* 0x000000010200780c */ /* 0x000fe20003f25070 */
[----:B------:R-:W1:Y:S06]  /*06f0*/  LDC.64 R4, c[0x0][0x388] ;  /* 0x0000e200ff047b82 */ /* 0x000e6c0000000a00 */
[C---:B------:R-:W-:Y:S02]  /*0700*/  @P0 IMAD R21, R6.reuse, R8, R3 ;  /* 0x0000000806150224 */ /* 0x040fe400078e0203 */
[----:B------:R-:W2:Y:S01]  /*0710*/  LDC.64 R14, c[0x0][0x380] ;  /* 0x0000e000ff0e7b82 */ /* 0x000ea20000000a00 */
[C---:B------:R-:W-:Y:S01]  /*0720*/  @P0 IMAD R23, R6.reuse, R9, R0 ;  /* 0x0000000906170224 */ /* 0x040fe200078e0200 */
[----:B------:R-:W-:-:S06]  /*0730*/  @P0 IADD3 R6, PT, PT, R6, 0x2, RZ ;  /* 0x0000000206060810 */ /* 0x000fcc0007ffe0ff */
[----:B------:R-:W3:Y:S01]  /*0740*/  LDC.64 R12, c[0x0][0x388] ;  /* 0x0000e200ff0c7b82 */ /* 0x000ee20000000a00 */
[----:B0-----:R-:W-:-:S04]  /*0750*/  @P0 IMAD.WIDE R20, R21, 0x8, R10 ;  /* 0x0000000815140825 */ /* 0x001fc800078e020a */
[----:B-1----:R-:W-:Y:S02]  /*0760*/  @P0 IMAD.WIDE R22, R23, 0x8, R4 ;  /* 0x0000000817160825 */ /* 0x002fe400078e0204 */
[----:B------:R-:W4:Y:S04]  /*0770*/  @P0 LDG.E.64 R4, desc[UR4][R20.64] ;  /* 0x0000000414040981 */ /* 0x000f28000c1e1b00 */
[----:B------:R-:W4:Y:S01]  /*0780*/  @P0 LDG.E.64 R10, desc[UR4][R22.64] ;  /* 0x00000004160a0981 */ /* 0x000f22000c1e1b00 */
[----:B------:R-:W-:-:S04]  /*0790*/  @P0 IMAD.WIDE R16, R9, 0x8, R22 ;  /* 0x0000000809100825 */ /* 0x000fc800078e0216 */
[----:B------:R-:W-:Y:S02]  /*07a0*/  @P0 IMAD.WIDE R24, R8, 0x8, R20 ;  /* 0x0000000808180825 */ /* 0x000fe400078e0214 */
[----:B------:R-:W5:Y:S02]  /*07b0*/  @P0 LDG.E.64 R16, desc[UR4][R16.64] ;  /* 0x0000000410100981 */ /* 0x000f64000c1e1b00 */
[C---:B------:R-:W-:Y:S02]  /*07c0*/  @!P1 IMAD R27, R6.reuse, R8, R3 ;  /* 0x00000008061b9224 */ /* 0x040fe400078e0203 */
[----:B------:R-:W-:Y:S02]  /*07d0*/  @!P1 IMAD R29, R6, R9, R0 ;  /* 0x00000009061d9224 */ /* 0x000fe400078e0200 */
[----:B------:R-:W5:Y:S01]  /*07e0*/  @P0 LDG.E.64 R6, desc[UR4][R24.64] ;  /* 0x0000000418060981 */ /* 0x000f62000c1e1b00 */
[----:B--2---:R-:W-:-:S04]  /*07f0*/  @!P1 IMAD.WIDE R14, R27, 0x8, R14 ;  /* 0x000000081b0e9825 */ /* 0x004fc800078e020e */
[----:B---3--:R-:W-:Y:S02]  /*0800*/  @!P1 IMAD.WIDE R12, R29, 0x8, R12 ;  /* 0x000000081d0c9825 */ /* 0x008fe400078e020c */
[----:B------:R-:W2:Y:S04]  /*0810*/  @!P1 LDG.E.64 R14, desc[UR4][R14.64] ;  /* 0x000000040e0e9981 */ /* 0x000ea8000c1e1b00 */
[----:B------:R-:W2:Y:S01]  /*0820*/  @!P1 LDG.E.64 R12, desc[UR4][R12.64] ;  /* 0x000000040c0c9981 */ /* 0x000ea2000c1e1b00 */
[----:B----4-:R-:W-:-:S08]  /*0830*/  @P0 DFMA R4, R4, R10, R18 ;  /* 0x0000000a0404022b */ /* 0x010fd00000000012 */
[----:B-----5:R-:W-:-:S08]  /*0840*/  @P0 DFMA R18, R6, R16, R4 ;  /* 0x000000100612022b */ /* 0x020fd00000000004 */
[----:B--2---:R-:W-:-:S11]  /*0850*/  @!P1 DFMA R18, R14, R12, R18 ;  /* 0x0000000c0e12922b */ /* 0x004fd60000000012 */
.L_x_0:
[----:B------:R-:W0:Y:S01]  /*0860*/  LDC.64 R4, c[0x0][0x390] ;  /* 0x0000e400ff047b82 */ /* 0x000e220000000a00 */
[----:B------:R-:W-:-:S04]  /*0870*/  IMAD R3, R3, R9, R0 ;  /* 0x0000000903037224 */ /* 0x000fc800078e0200 */
[----:B0-----:R-:W-:-:S05]  /*0880*/  IMAD.WIDE R2, R3, 0x8, R4 ;  /* 0x0000000803027825 */ /* 0x001fca00078e0204 */
[----:B------:R-:W-:Y:S01]  /*0890*/  STG.E.64 desc[UR4][R2.64], R18 ;  /* 0x0000001202007986 */ /* 0x000fe2000c101b04 */
[----:B------:R-:W-:Y:S05]  /*08a0*/  EXIT ;  /* 0x000000000000794d */ /* 0x000fea0003800000 */
.L_x_4:
[----:B------:R-:W-:-:S00]  /*08b0*/  BRA `(.L_x_4) ;  /* 0xfffffffc00fc7947 */ /* 0x000fc0000383ffff */
[----:B------:R-:W-:-:S00]  /*08c0*/  NOP ;  /* 0x0000000000007918 */ /* 0x000fc00000000000 */
        /* <DEDUP_REMOVED lines=11> */
.L_x_5:


//--------------------- .nv.shared.reserved.0     --------------------------
	.section	.nv.shared.reserved.0,"aw",@nobits
	.weak		__nv_reservedSMEM_offset_0_alias
	.size		__nv_reservedSMEM_offset_0_alias, 0, 64
	.other		__nv_reservedSMEM_offset_0_alias,@"STO_CUDA_RESERVED_SHARED STV_DEFAULT"
__nv_reservedSMEM_offset_0_alias:
	.zero		0
	.zero		64


//--------------------- .nv.constant0._Z3atbPKdS0_Pdiii --------------------------
	.section	.nv.constant0._Z3atbPKdS0_Pdiii,"a",@progbits
	.sectionflags	@""
	.align	4
.nv.constant0._Z3atbPKdS0_Pdiii:
	.zero		932


//--------------------- SYMBOLS --------------------------

	.type		.nv.reservedSmem.offset0,@object
	.size		.nv.reservedSmem.offset0,0x4
